//
// Generated by NVIDIA NVVM Compiler
//
// Compiler Build ID: CL-36424714
// Cuda compilation tools, release 13.0, V13.0.88
// Based on NVVM 20.0.0
//

.version 9.0
.target sm_100
.address_size 64

	// .globl	_Z12mat_populatePA10_iS0_S0_

.visible .entry _Z12mat_populatePA10_iS0_S0_(
	.param .u64 .ptr .align 1 _Z12mat_populatePA10_iS0_S0__param_0,
	.param .u64 .ptr .align 1 _Z12mat_populatePA10_iS0_S0__param_1,
	.param .u64 .ptr .align 1 _Z12mat_populatePA10_iS0_S0__param_2
)
{
	.reg .pred 	%p<2>;
	.reg .b32 	%r<8>;
	.reg .b64 	%rd<15>;

	ld.param.u64 	%rd1, [_Z12mat_populatePA10_iS0_S0__param_0];
	ld.param.u64 	%rd2, [_Z12mat_populatePA10_iS0_S0__param_1];
	ld.param.u64 	%rd3, [_Z12mat_populatePA10_iS0_S0__param_2];
	mov.u32 	%r1, %tid.x;
	mov.u32 	%r3, %tid.y;
	max.u32 	%r4, %r1, %r3;
	setp.gt.u32 	%p1, %r4, 9;
	@%p1 bra 	$L__BB0_2;
	cvta.to.global.u64 	%rd4, %rd1;
	cvta.to.global.u64 	%rd5, %rd2;
	cvta.to.global.u64 	%rd6, %rd3;
	add.s32 	%r5, %r1, %r3;
	mul.wide.u32 	%rd7, %r1, 40;
	add.s64 	%rd8, %rd4, %rd7;
	mul.wide.u32 	%rd9, %r3, 4;
	add.s64 	%rd10, %rd8, %rd9;
	st.global.u32 	[%rd10], %r5;
	mul.lo.s32 	%r6, %r1, %r3;
	add.s64 	%rd11, %rd5, %rd7;
	add.s64 	%rd12, %rd11, %rd9;
	st.global.u32 	[%rd12], %r6;
	add.s64 	%rd13, %rd6, %rd7;
	add.s64 	%rd14, %rd13, %rd9;
	mov.b32 	%r7, 0;
	st.global.u32 	[%rd14], %r7;
$L__BB0_2:
	ret;

}
	// .globl	_Z7mat_addPA10_iS0_S0_
.visible .entry _Z7mat_addPA10_iS0_S0_(
	.param .u64 .ptr .align 1 _Z7mat_addPA10_iS0_S0__param_0,
	.param .u64 .ptr .align 1 _Z7mat_addPA10_iS0_S0__param_1,
	.param .u64 .ptr .align 1 _Z7mat_addPA10_iS0_S0__param_2
)
{
	.reg .pred 	%p<2>;
	.reg .b32 	%r<8>;
	.reg .b64 	%rd<15>;

	ld.param.u64 	%rd1, [_Z7mat_addPA10_iS0_S0__param_0];
	ld.param.u64 	%rd2, [_Z7mat_addPA10_iS0_S0__param_1];
	ld.param.u64 	%rd3, [_Z7mat_addPA10_iS0_S0__param_2];
	mov.u32 	%r1, %tid.x;
	mov.u32 	%r3, %tid.y;
	max.u32 	%r4, %r1, %r3;
	setp.gt.u32 	%p1, %r4, 9;
	@%p1 bra 	$L__BB1_2;
	cvta.to.global.u64 	%rd4, %rd1;
	cvta.to.global.u64 	%rd5, %rd2;
	cvta.to.global.u64 	%rd6, %rd3;
	mul.wide.u32 	%rd7, %r1, 40;
	add.s64 	%rd8, %rd4, %rd7;
	mul.wide.u32 	%rd9, %r3, 4;
	add.s64 	%rd10, %rd8, %rd9;
	ld.global.u32 	%r5, [%rd10];
	add.s64 	%rd11, %rd5, %rd7;
	add.s64 	%rd12, %rd11, %rd9;
	ld.global.u32 	%r6, [%rd12];
	add.s32 	%r7, %r6, %r5;
	add.s64 	%rd13, %rd6, %rd7;
	add.s64 	%rd14, %rd13, %rd9;
	st.global.u32 	[%rd14], %r7;
$L__BB1_2:
	ret;

}
	// .globl	_Z14mat_add_assertPA10_iS0_S0_Pi
.visible .entry _Z14mat_add_assertPA10_iS0_S0_Pi(
	.param .u64 .ptr .align 1 _Z14mat_add_assertPA10_iS0_S0_Pi_param_0,
	.param .u64 .ptr .align 1 _Z14mat_add_assertPA10_iS0_S0_Pi_param_1,
	.param .u64 .ptr .align 1 _Z14mat_add_assertPA10_iS0_S0_Pi_param_2,
	.param .u64 .ptr .align 1 _Z14mat_add_assertPA10_iS0_S0_Pi_param_3
)
{
	.reg .pred 	%p<3>;
	.reg .b32 	%r<11>;
	.reg .b64 	%rd<17>;

	ld.param.u64 	%rd2, [_Z14mat_add_assertPA10_iS0_S0_Pi_param_0];
	ld.param.u64 	%rd3, [_Z14mat_add_assertPA10_iS0_S0_Pi_param_1];
	ld.param.u64 	%rd4, [_Z14mat_add_assertPA10_iS0_S0_Pi_param_2];
	ld.param.u64 	%rd5, [_Z14mat_add_assertPA10_iS0_S0_Pi_param_3];
	cvta.to.global.u64 	%rd1, %rd5;
	mov.b32 	%r3, 0;
	st.global.u32 	[%rd1], %r3;
	mov.u32 	%r1, %tid.x;
	mov.u32 	%r4, %tid.y;
	max.u32 	%r5, %r1, %r4;
	setp.gt.u32 	%p1, %r5, 9;
	@%p1 bra 	$L__BB2_3;
	cvta.to.global.u64 	%rd6, %rd4;
	cvta.to.global.u64 	%rd7, %rd2;
	cvta.to.global.u64 	%rd8, %rd3;
	mul.wide.u32 	%rd9, %r1, 40;
	add.s64 	%rd10, %rd6, %rd9;
	mul.wide.u32 	%rd11, %r4, 4;
	add.s64 	%rd12, %rd10, %rd11;
	ld.global.u32 	%r6, [%rd12];
	add.s64 	%rd13, %rd7, %rd9;
	add.s64 	%rd14, %rd13, %rd11;
	ld.global.u32 	%r7, [%rd14];
	add.s64 	%rd15, %rd8, %rd9;
	add.s64 	%rd16, %rd15, %rd11;
	ld.global.u32 	%r8, [%rd16];
	add.s32 	%r9, %r8, %r7;
	setp.eq.s32 	%p2, %r6, %r9;
	@%p2 bra 	$L__BB2_3;
	mov.b32 	%r10, 1;
	st.global.u32 	[%rd1], %r10;
$L__BB2_3:
	ret;

}


// ===== COMPILED SASS (sm_100) =====

	.target	sm_100

	.elftype	@"ET_EXEC"


//--------------------- .note.nv.tkinfo           --------------------------
	.section	.note.nv.tkinfo,"",@"SHT_NOTE"
	.sectionflags	@"SHF_NOTE_NV_TKINFO"
	.tkinfo
        /*0018*/ 	.word	0x00000002
        /*0030*/ 	.string	""
        /*0030*/ 	.string	"ptxas"
        /*0030*/ 	.string	"Cuda compilation tools, release 13.0, V13.0.88"
        /*0030*/ 	.string	"Build cuda_13.0.r13.0/compiler.36424714_0"
        /*0030*/ 	.string	"-arch sm_100 -m 64 "



//--------------------- .note.nv.cuinfo           --------------------------
	.section	.note.nv.cuinfo,"",@"SHT_NOTE"
	.sectionflags	@"SHF_NOTE_NV_CUINFO"
        /*0018*/ 	.short	0x0002
        /*001a*/ 	.short	0x0064
        /*001c*/ 	.short	0x0082
	.zero		2


//--------------------- .nv.info                  --------------------------
	.section	.nv.info,"",@"SHT_CUDA_INFO"
	.align	4


	//----- nvinfo : EIATTR_REGCOUNT
	.align		4
        /*0000*/ 	.byte	0x04, 0x2f
        /*0002*/ 	.short	(.L_1 - .L_0)
	.align		4
.L_0:
        /*0004*/ 	.word	index@(_Z12mat_populatePA10_iS0_S0_)
        /*0008*/ 	.word	0x0000000e


	//----- nvinfo : EIATTR_FRAME_SIZE
	.align		4
.L_1:
        /*000c*/ 	.byte	0x04, 0x11
        /*000e*/ 	.short	(.L_3 - .L_2)
	.align		4
.L_2:
        /*0010*/ 	.word	index@(_Z12mat_populatePA10_iS0_S0_)
        /*0014*/ 	.word	0x00000000


	//----- nvinfo : EIATTR_REGCOUNT
	.align		4
.L_3:
        /*0018*/ 	.byte	0x04, 0x2f
        /*001a*/ 	.short	(.L_5 - .L_4)
	.align		4
.L_4:
        /*001c*/ 	.word	index@(_Z7mat_addPA10_iS0_S0_)
        /*0020*/ 	.word	0x0000000e


	//----- nvinfo : EIATTR_FRAME_SIZE
	.align		4
.L_5:
        /*0024*/ 	.byte	0x04, 0x11
        /*0026*/ 	.short	(.L_7 - .L_6)
	.align		4
.L_6:
        /*0028*/ 	.word	index@(_Z7mat_addPA10_iS0_S0_)
        /*002c*/ 	.word	0x00000000


	//----- nvinfo : EIATTR_REGCOUNT
	.align		4
.L_7:
        /*0030*/ 	.byte	0x04, 0x2f
        /*0032*/ 	.short	(.L_9 - .L_8)
	.align		4
.L_8:
        /*0034*/ 	.word	index@(_Z14mat_add_assertPA10_iS0_S0_Pi)
        /*0038*/ 	.word	0x00000010


	//----- nvinfo : EIATTR_FRAME_SIZE
	.align		4
.L_9:
        /*003c*/ 	.byte	0x04, 0x11
        /*003e*/ 	.short	(.L_11 - .L_10)
	.align		4
.L_10:
        /*0040*/ 	.word	index@(_Z14mat_add_assertPA10_iS0_S0_Pi)
        /*0044*/ 	.word	0x00000000


	//----- nvinfo : EIATTR_MIN_STACK_SIZE
	.align		4
.L_11:
        /*0048*/ 	.byte	0x04, 0x12
        /*004a*/ 	.short	(.L_13 - .L_12)
	.align		4
.L_12:
        /*004c*/ 	.word	index@(_Z14mat_add_assertPA10_iS0_S0_Pi)
        /*0050*/ 	.word	0x00000000


	//----- nvinfo : EIATTR_MIN_STACK_SIZE
	.align		4
.L_13:
        /*0054*/ 	.byte	0x04, 0x12
        /*0056*/ 	.short	(.L_15 - .L_14)
	.align		4
.L_14:
        /*0058*/ 	.word	index@(_Z7mat_addPA10_iS0_S0_)
        /*005c*/ 	.word	0x00000000


	//----- nvinfo : EIATTR_MIN_STACK_SIZE
	.align		4
.L_15:
        /*0060*/ 	.byte	0x04, 0x12
        /*0062*/ 	.short	(.L_17 - .L_16)
	.align		4
.L_16:
        /*0064*/ 	.word	index@(_Z12mat_populatePA10_iS0_S0_)
        /*0068*/ 	.word	0x00000000
.L_17:


//--------------------- .nv.compat                --------------------------
	.section	.nv.compat,"",@"SHT_CUDA_COMPAT_INFO"
	.align	4
        /*0000*/ 	.byte	0x02, 0x09, 0x00, 0x00, 0x02, 0x02, 0x01, 0x00, 0x02, 0x05, 0x05, 0x00, 0x03, 0x07, 0x01, 0x01
        /*0010*/ 	.byte	0x02, 0x03, 0x00, 0x00, 0x02, 0x06, 0x01, 0x00, 0x04, 0x0b, 0x08, 0x00, 0x09, 0x00, 0x00, 0x00
        /*0020*/ 	.byte	0x00, 0x00, 0x00, 0x00


//--------------------- .nv.info._Z14mat_add_assertPA10_iS0_S0_Pi --------------------------
	.section	.nv.info._Z14mat_add_assertPA10_iS0_S0_Pi,"",@"SHT_CUDA_INFO"
	.sectionflags	@""
	.align	4


	//----- nvinfo : EIATTR_CUDA_API_VERSION
	.align		4
        /*0000*/ 	.byte	0x04, 0x37
        /*0002*/ 	.short	(.L_19 - .L_18)
.L_18:
        /*0004*/ 	.word	0x00000082


	//----- nvinfo : EIATTR_KPARAM_INFO
	.align		4
.L_19:
        /*0008*/ 	.byte	0x04, 0x17
        /*000a*/ 	.short	(.L_21 - .L_20)
.L_20:
        /*000c*/ 	.word	0x00000000
        /*0010*/ 	.short	0x0003
        /*0012*/ 	.short	0x0018
        /*0014*/ 	.byte	0x00, 0xf5, 0x21, 0x00


	//----- nvinfo : EIATTR_KPARAM_INFO
	.align		4
.L_21:
        /*0018*/ 	.byte	0x04, 0x17
        /*001a*/ 	.short	(.L_23 - .L_22)
.L_22:
        /*001c*/ 	.word	0x00000000
        /*0020*/ 	.short	0x0002
        /*0022*/ 	.short	0x0010
        /*0024*/ 	.byte	0x00, 0xf5, 0x21, 0x00


	//----- nvinfo : EIATTR_KPARAM_INFO
	.align		4
.L_23:
        /*0028*/ 	.byte	0x04, 0x17
        /*002a*/ 	.short	(.L_25 - .L_24)
.L_24:
        /*002c*/ 	.word	0x00000000
        /*0030*/ 	.short	0x0001
        /*0032*/ 	.short	0x0008
        /*0034*/ 	.byte	0x00, 0xf5, 0x21, 0x00


	//----- nvinfo : EIATTR_KPARAM_INFO
	.align		4
.L_25:
        /*0038*/ 	.byte	0x04, 0x17
        /*003a*/ 	.short	(.L_27 - .L_26)
.L_26:
        /*003c*/ 	.word	0x00000000
        /*0040*/ 	.short	0x0000
        /*0042*/ 	.short	0x0000
        /*0044*/ 	.byte	0x00, 0xf5, 0x21, 0x00


	//----- nvinfo : EIATTR_SPARSE_MMA_MASK
	.align		4
.L_27:
        /*0048*/ 	.byte	0x03, 0x50
        /*004a*/ 	.short	0x0000


	//----- nvinfo : EIATTR_MAXREG_COUNT
	.align		4
        /*004c*/ 	.byte	0x03, 0x1b
        /*004e*/ 	.short	0x00ff


	//----- nvinfo : EIATTR_MERCURY_ISA_VERSION
	.align		4
        /*0050*/ 	.byte	0x03, 0x5f
        /*0052*/ 	.short	0x0101


	//----- nvinfo : EIATTR_VRC_CTA_INIT_COUNT
	.align		4
        /*0054*/ 	.byte	0x02, 0x4a
	.zero		1
	.zero		1


	//----- nvinfo : EIATTR_EXIT_INSTR_OFFSETS
	.align		4
        /*0058*/ 	.byte	0x04, 0x1c
        /*005a*/ 	.short	(.L_29 - .L_28)


	//   ....[0]....
.L_28:
        /*005c*/ 	.word	0x00000080


	//   ....[1]....
        /*0060*/ 	.word	0x00000170


	//   ....[2]....
        /*0064*/ 	.word	0x000001a0


	//----- nvinfo : EIATTR_CBANK_PARAM_SIZE
	.align		4
.L_29:
        /*0068*/ 	.byte	0x03, 0x19
        /*006a*/ 	.short	0x0020


	//----- nvinfo : EIATTR_PARAM_CBANK
	.align		4
        /*006c*/ 	.byte	0x04, 0x0a
        /*006e*/ 	.short	(.L_31 - .L_30)
	.align		4
.L_30:
        /*0070*/ 	.word	index@(.nv.constant0._Z14mat_add_assertPA10_iS0_S0_Pi)
        /*0074*/ 	.short	0x0380
        /*0076*/ 	.short	0x0020


	//----- nvinfo : EIATTR_SW_WAR
	.align		4
.L_31:
        /*0078*/ 	.byte	0x04, 0x36
        /*007a*/ 	.short	(.L_33 - .L_32)
.L_32:
        /*007c*/ 	.word	0x00000008
.L_33:


//--------------------- .nv.info._Z7mat_addPA10_iS0_S0_ --------------------------
	.section	.nv.info._Z7mat_addPA10_iS0_S0_,"",@"SHT_CUDA_INFO"
	.sectionflags	@""
	.align	4


	//----- nvinfo : EIATTR_CUDA_API_VERSION
	.align		4
        /*0000*/ 	.byte	0x04, 0x37
        /*0002*/ 	.short	(.L_35 - .L_34)
.L_34:
        /*0004*/ 	.word	0x00000082


	//----- nvinfo : EIATTR_KPARAM_INFO
	.align		4
.L_35:
        /*0008*/ 	.byte	0x04, 0x17
        /*000a*/ 	.short	(.L_37 - .L_36)
.L_36:
        /*000c*/ 	.word	0x00000000
        /*0010*/ 	.short	0x0002
        /*0012*/ 	.short	0x0010
        /*0014*/ 	.byte	0x00, 0xf5, 0x21, 0x00


	//----- nvinfo : EIATTR_KPARAM_INFO
	.align		4
.L_37:
        /*0018*/ 	.byte	0x04, 0x17
        /*001a*/ 	.short	(.L_39 - .L_38)
.L_38:
        /*001c*/ 	.word	0x00000000
        /*0020*/ 	.short	0x0001
        /*0022*/ 	.short	0x0008
        /*0024*/ 	.byte	0x00, 0xf5, 0x21, 0x00


	//----- nvinfo : EIATTR_KPARAM_INFO
	.align		4
.L_39:
        /*0028*/ 	.byte	0x04, 0x17
        /*002a*/ 	.short	(.L_41 - .L_40)
.L_40:
        /*002c*/ 	.word	0x00000000
        /*0030*/ 	.short	0x0000
        /*0032*/ 	.short	0x0000
        /*0034*/ 	.byte	0x00, 0xf5, 0x21, 0x00


	//----- nvinfo : EIATTR_SPARSE_MMA_MASK
	.align		4
.L_41:
        /*0038*/ 	.byte	0x03, 0x50
        /*003a*/ 	.short	0x0000


	//----- nvinfo : EIATTR_MAXREG_COUNT
	.align		4
        /*003c*/ 	.byte	0x03, 0x1b
        /*003e*/ 	.short	0x00ff


	//----- nvinfo : EIATTR_MERCURY_ISA_VERSION
	.align		4
        /*0040*/ 	.byte	0x03, 0x5f
        /*0042*/ 	.short	0x0101


	//----- nvinfo : EIATTR_VRC_CTA_INIT_COUNT
	.align		4
        /*0044*/ 	.byte	0x02, 0x4a
	.zero		1
	.zero		1


	//----- nvinfo : EIATTR_EXIT_INSTR_OFFSETS
	.align		4
        /*0048*/ 	.byte	0x04, 0x1c
        /*004a*/ 	.short	(.L_43 - .L_42)


	//   ....[0]....
.L_42:
        /*004c*/ 	.word	0x00000050


	//   ....[1]....
        /*0050*/ 	.word	0x00000140


	//----- nvinfo : EIATTR_CBANK_PARAM_SIZE
	.align		4
.L_43:
        /*0054*/ 	.byte	0x03, 0x19
        /*0056*/ 	.short	0x0018


	//----- nvinfo : EIATTR_PARAM_CBANK
	.align		4
        /*0058*/ 	.byte	0x04, 0x0a
        /*005a*/ 	.short	(.L_45 - .L_44)
	.align		4
.L_44:
        /*005c*/ 	.word	index@(.nv.constant0._Z7mat_addPA10_iS0_S0_)
        /*0060*/ 	.short	0x0380
        /*0062*/ 	.short	0x0018


	//----- nvinfo : EIATTR_SW_WAR
	.align		4
.L_45:
        /*0064*/ 	.byte	0x04, 0x36
        /*0066*/ 	.short	(.L_47 - .L_46)
.L_46:
        /*0068*/ 	.word	0x00000008
.L_47:


//--------------------- .nv.info._Z12mat_populatePA10_iS0_S0_ --------------------------
	.section	.nv.info._Z12mat_populatePA10_iS0_S0_,"",@"SHT_CUDA_INFO"
	.sectionflags	@""
	.align	4


	//----- nvinfo : EIATTR_CUDA_API_VERSION
	.align		4
        /*0000*/ 	.byte	0x04, 0x37
        /*0002*/ 	.short	(.L_49 - .L_48)
.L_48:
        /*0004*/ 	.word	0x00000082


	//----- nvinfo : EIATTR_KPARAM_INFO
	.align		4
.L_49:
        /*0008*/ 	.byte	0x04, 0x17
        /*000a*/ 	.short	(.L_51 - .L_50)
.L_50:
        /*000c*/ 	.word	0x00000000
        /*0010*/ 	.short	0x0002
        /*0012*/ 	.short	0x0010
        /*0014*/ 	.byte	0x00, 0xf5, 0x21, 0x00


	//----- nvinfo : EIATTR_KPARAM_INFO
	.align		4
.L_51:
        /*0018*/ 	.byte	0x04, 0x17
        /*001a*/ 	.short	(.L_53 - .L_52)
.L_52:
        /*001c*/ 	.word	0x00000000
        /*0020*/ 	.short	0x0001
        /*0022*/ 	.short	0x0008
        /*0024*/ 	.byte	0x00, 0xf5, 0x21, 0x00


	//----- nvinfo : EIATTR_KPARAM_INFO
	.align		4
.L_53:
        /*0028*/ 	.byte	0x04, 0x17
        /*002a*/ 	.short	(.L_55 - .L_54)
.L_54:
        /*002c*/ 	.word	0x00000000
        /*0030*/ 	.short	0x0000
        /*0032*/ 	.short	0x0000
        /*0034*/ 	.byte	0x00, 0xf5, 0x21, 0x00


	//----- nvinfo : EIATTR_SPARSE_MMA_MASK
	.align		4
.L_55:
        /*0038*/ 	.byte	0x03, 0x50
        /*003a*/ 	.short	0x0000


	//----- nvinfo : EIATTR_MAXREG_COUNT
	.align		4
        /*003c*/ 	.byte	0x03, 0x1b
        /*003e*/ 	.short	0x00ff


	//----- nvinfo : EIATTR_MERCURY_ISA_VERSION
	.align		4
        /*0040*/ 	.byte	0x03, 0x5f
        /*0042*/ 	.short	0x0101


	//----- nvinfo : EIATTR_VRC_CTA_INIT_COUNT
	.align		4
        /*0044*/ 	.byte	0x02, 0x4a
	.zero		1
	.zero		1


	//----- nvinfo : EIATTR_EXIT_INSTR_OFFSETS
	.align		4
        /*0048*/ 	.byte	0x04, 0x1c
        /*004a*/ 	.short	(.L_57 - .L_56)


	//   ....[0]....
.L_56:
        /*004c*/ 	.word	0x00000050


	//   ....[1]....
        /*0050*/ 	.word	0x00000150


	//----- nvinfo : EIATTR_CBANK_PARAM_SIZE
	.align		4
.L_57:
        /*0054*/ 	.byte	0x03, 0x19
        /*0056*/ 	.short	0x0018


	//----- nvinfo : EIATTR_PARAM_CBANK
	.align		4
        /*0058*/ 	.byte	0x04, 0x0a
        /*005a*/ 	.short	(.L_59 - .L_58)
	.align		4
.L_58:
        /*005c*/ 	.word	index@(.nv.constant0._Z12mat_populatePA10_iS0_S0_)
        /*0060*/ 	.short	0x0380
        /*0062*/ 	.short	0x0018


	//----- nvinfo : EIATTR_SW_WAR
	.align		4
.L_59:
        /*0064*/ 	.byte	0x04, 0x36
        /*0066*/ 	.short	(.L_61 - .L_60)
.L_60:
        /*0068*/ 	.word	0x00000008
.L_61:


//--------------------- .nv.callgraph             --------------------------
	.section	.nv.callgraph,"",@"SHT_CUDA_CALLGRAPH"
	.align	4
	.sectionentsize	8
	.align		4
        /*0000*/ 	.word	0x00000000
	.align		4
        /*0004*/ 	.word	0xffffffff
	.align		4
        /*0008*/ 	.word	0x00000000
	.align		4
        /*000c*/ 	.word	0xfffffffe
	.align		4
        /*0010*/ 	.word	0x00000000
	.align		4
        /*0014*/ 	.word	0xfffffffd
	.align		4
        /*0018*/ 	.word	0x00000000
	.align		4
        /*001c*/ 	.word	0xfffffffc


//--------------------- .text._Z14mat_add_assertPA10_iS0_S0_Pi --------------------------
	.section	.text._Z14mat_add_assertPA10_iS0_S0_Pi,"ax",@progbits
	.align	128
        .global         _Z14mat_add_assertPA10_iS0_S0_Pi
        .type           _Z14mat_add_assertPA10_iS0_S0_Pi,@function
        .size           _Z14mat_add_assertPA10_iS0_S0_Pi,(.L_x_3 - _Z14mat_add_assertPA10_iS0_S0_Pi)
        .other          _Z14mat_add_assertPA10_iS0_S0_Pi,@"STO_CUDA_ENTRY STV_DEFAULT"
_Z14mat_add_assertPA10_iS0_S0_Pi:
.text._Z14mat_add_assertPA10_iS0_S0_Pi:
[----:B------:R-:W-:Y:S01]  /*0000*/  LDC R1, c[0x0][0x37c] ;  /* 0x0000df00ff017b82 */ /* 0x000fe20000000800 */
[----:B------:R-:W0:Y:S07]  /*0010*/  S2R R11, SR_TID.X ;  /* 0x00000000000b7919 */ /* 0x000e2e0000002100 */
[----:B------:R-:W1:Y:S01]  /*0020*/  LDC.64 R2, c[0x0][0x398] ;  /* 0x0000e600ff027b82 */ /* 0x000e620000000a00 */
[----:B------:R-:W1:Y:S01]  /*0030*/  LDCU.64 UR4, c[0x0][0x358] ;  /* 0x00006b00ff0477ac */ /* 0x000e620008000a00 */
[----:B------:R-:W0:Y:S01]  /*0040*/  S2R R13, SR_TID.Y ;  /* 0x00000000000d7919 */ /* 0x000e220000002200 */
[----:B-1----:R1:W-:Y:S01]  /*0050*/  STG.E desc[UR4][R2.64], RZ ;  /* 0x000000ff02007986 */ /* 0x0023e2000c101904 */
[----:B0-----:R-:W-:-:S04]  /*0060*/  VIMNMX.U32 R0, PT, PT, R11, R13, !PT ;  /* 0x0000000d0b007248 */ /* 0x001fc80007fe0000 */
[----:B------:R-:W-:-:S13]  /*0070*/  ISETP.GT.U32.AND P0, PT, R0, 0x9, PT ;  /* 0x000000090000780c */ /* 0x000fda0003f04070 */
[----:B-1----:R-:W-:Y:S05]  /*0080*/  @P0 EXIT ;  /* 0x000000000000094d */ /* 0x002fea0003800000 */
[----:B------:R-:W0:Y:S08]  /*0090*/  LDC.64 R6, c[0x0][0x380] ;  /* 0x0000e000ff067b82 */ /* 0x000e300000000a00 */
[----:B------:R-:W1:Y:S08]  /*00a0*/  LDC.64 R8, c[0x0][0x388] ;  /* 0x0000e200ff087b82 */ /* 0x000e700000000a00 */
[----:B------:R-:W2:Y:S01]  /*00b0*/  LDC.64 R4, c[0x0][0x390] ;  /* 0x0000e400ff047b82 */ /* 0x000ea20000000a00 */
[----:B0-----:R-:W-:-:S04]  /*00c0*/  IMAD.WIDE.U32 R6, R11, 0x28, R6 ;  /* 0x000000280b067825 */ /* 0x001fc800078e0006 */
[----:B------:R-:W-:-:S04]  /*00d0*/  IMAD.WIDE.U32 R6, R13, 0x4, R6 ;  /* 0x000000040d067825 */ /* 0x000fc800078e0006 */
[C---:B-1----:R-:W-:Y:S02]  /*00e0*/  IMAD.WIDE.U32 R8, R11.reuse, 0x28, R8 ;  /* 0x000000280b087825 */ /* 0x042fe400078e0008 */
[----:B------:R-:W3:Y:S02]  /*00f0*/  LDG.E R6, desc[UR4][R6.64] ;  /* 0x0000000406067981 */ /* 0x000ee4000c1e1900 */
[----:B--2---:R-:W-:-:S04]  /*0100*/  IMAD.WIDE.U32 R4, R11, 0x28, R4 ;  /* 0x000000280b047825 */ /* 0x004fc800078e0004 */
[----:B------:R-:W-:-:S04]  /*0110*/  IMAD.WIDE.U32 R8, R13, 0x4, R8 ;  /* 0x000000040d087825 */ /* 0x000fc800078e0008 */
[----:B------:R-:W-:Y:S02]  /*0120*/  IMAD.WIDE.U32 R4, R13, 0x4, R4 ;  /* 0x000000040d047825 */ /* 0x000fe400078e0004 */
[----:B------:R-:W3:Y:S04]  /*0130*/  LDG.E R9, desc[UR4][R8.64] ;  /* 0x0000000408097981 */ /* 0x000ee8000c1e1900 */
[----:B------:R-:W2:Y:S01]  /*0140*/  LDG.E R4, desc[UR4][R4.64] ;  /* 0x0000000404047981 */ /* 0x000ea2000c1e1900 */
[----:B---3--:R-:W-:-:S04]  /*0150*/  IADD3 R11, PT, PT, R6, R9, RZ ;  /* 0x00000009060b7210 */ /* 0x008fc80007ffe0ff */
[----:B--2---:R-:W-:-:S13]  /*0160*/  ISETP.NE.AND P0, PT, R4, R11, PT ;  /* 0x0000000b0400720c */ /* 0x004fda0003f05270 */
[----:B------:R-:W-:Y:S05]  /*0170*/  @!P0 EXIT ;  /* 0x000000000000894d */ /* 0x000fea0003800000 */
[----:B------:R-:W-:-:S05]  /*0180*/  HFMA2 R5, -RZ, RZ, 0, 5.9604644775390625e-08 ;  /* 0x00000001ff057431 */ /* 0x000fca00000001ff */
[----:B------:R-:W-:Y:S01]  /*0190*/  STG.E desc[UR4][R2.64], R5 ;  /* 0x0000000502007986 */ /* 0x000fe2000c101904 */
[----:B------:R-:W-:Y:S05]  /*01a0*/  EXIT ;  /* 0x000000000000794d */ /* 0x000fea0003800000 */
.L_x_0:
[----:B------:R-:W-:-:S00]  /*01b0*/  BRA `(.L_x_0) ;  /* 0xfffffffc00fc7947 */ /* 0x000fc0000383ffff */
[----:B------:R-:W-:-:S00]  /*01c0*/  NOP ;  /* 0x0000000000007918 */ /* 0x000fc00000000000 */
        /* <DEDUP_REMOVED lines=11> */
.L_x_3:


//--------------------- .text._Z7mat_addPA10_iS0_S0_ --------------------------
	.section	.text._Z7mat_addPA10_iS0_S0_,"ax",@progbits
	.align	128
        .global         _Z7mat_addPA10_iS0_S0_
        .type           _Z7mat_addPA10_iS0_S0_,@function
        .size           _Z7mat_addPA10_iS0_S0_,(.L_x_4 - _Z7mat_addPA10_iS0_S0_)
        .other          _Z7mat_addPA10_iS0_S0_,@"STO_CUDA_ENTRY STV_DEFAULT"
_Z7mat_addPA10_iS0_S0_:
.text._Z7mat_addPA10_iS0_S0_:
[----:B------:R-:W-:Y:S01]  /*0000*/  LDC R1, c[0x0][0x37c] ;  /* 0x0000df00ff017b82 */ /* 0x000fe20000000800 */
[----:B------:R-:W0:Y:S01]  /*0010*/  S2R R9, SR_TID.X ;  /* 0x0000000000097919 */ /* 0x000e220000002100 */
[----:B------:R-:W0:Y:S02]  /*0020*/  S2R R11, SR_TID.Y ;  /* 0x00000000000b7919 */ /* 0x000e240000002200 */
[----:B0-----:R-:W-:-:S04]  /*0030*/  VIMNMX.U32 R0, PT, PT, R9, R11, !PT ;  /* 0x0000000b09007248 */ /* 0x001fc80007fe0000 */
[----:B------:R-:W-:-:S13]  /*0040*/  ISETP.GT.U32.AND P0, PT, R0, 0x9, PT ;  /* 0x000000090000780c */ /* 0x000fda0003f04070 */
[----:B------:R-:W-:Y:S05]  /*0050*/  @P0 EXIT ;  /* 0x000000000000094d */ /* 0x000fea0003800000 */
[----:B------:R-:W0:Y:S01]  /*0060*/  LDC.64 R2, c[0x0][0x380] ;  /* 0x0000e000ff027b82 */ /* 0x000e220000000a00 */
[----:B------:R-:W1:Y:S07]  /*0070*/  LDCU.64 UR4, c[0x0][0x358] ;  /* 0x00006b00ff0477ac */ /* 0x000e6e0008000a00 */
[----:B------:R-:W2:Y:S08]  /*0080*/  LDC.64 R4, c[0x0][0x388] ;  /* 0x0000e200ff047b82 */ /* 0x000eb00000000a00 */
[----:B------:R-:W3:Y:S01]  /*0090*/  LDC.64 R6, c[0x0][0x390] ;  /* 0x0000e400ff067b82 */ /* 0x000ee20000000a00 */
[----:B0-----:R-:W-:-:S04]  /*00a0*/  IMAD.WIDE.U32 R2, R9, 0x28, R2 ;  /* 0x0000002809027825 */ /* 0x001fc800078e0002 */
[----:B------:R-:W-:-:S04]  /*00b0*/  IMAD.WIDE.U32 R2, R11, 0x4, R2 ;  /* 0x000000040b027825 */ /* 0x000fc800078e0002 */
[----:B--2---:R-:W-:Y:S02]  /*00c0*/  IMAD.WIDE.U32 R4, R9, 0x28, R4 ;  /* 0x0000002809047825 */ /* 0x004fe400078e0004 */
[----:B-1----:R-:W2:Y:S02]  /*00d0*/  LDG.E R2, desc[UR4][R2.64] ;  /* 0x0000000402027981 */ /* 0x002ea4000c1e1900 */
[----:B------:R-:W-:-:S06]  /*00e0*/  IMAD.WIDE.U32 R4, R11, 0x4, R4 ;  /* 0x000000040b047825 */ /* 0x000fcc00078e0004 */
[----:B------:R-:W2:Y:S01]  /*00f0*/  LDG.E R5, desc[UR4][R4.64] ;  /* 0x0000000404057981 */ /* 0x000ea2000c1e1900 */
[----:B---3--:R-:W-:-:S04]  /*0100*/  IMAD.WIDE.U32 R6, R9, 0x28, R6 ;  /* 0x0000002809067825 */ /* 0x008fc800078e0006 */
[----:B------:R-:W-:Y:S01]  /*0110*/  IMAD.WIDE.U32 R6, R11, 0x4, R6 ;  /* 0x000000040b067825 */ /* 0x000fe200078e0006 */
[----:B--2---:R-:W-:-:S05]  /*0120*/  IADD3 R9, PT, PT, R2, R5, RZ ;  /* 0x0000000502097210 */ /* 0x004fca0007ffe0ff */
[----:B------:R-:W-:Y:S01]  /*0130*/  STG.E desc[UR4][R6.64], R9 ;  /* 0x0000000906007986 */ /* 0x000fe2000c101904 */
[----:B------:R-:W-:Y:S05]  /*0140*/  EXIT ;  /* 0x000000000000794d */ /* 0x000fea0003800000 */
.L_x_1:
        /* <DEDUP_REMOVED lines=11> */
.L_x_4:


//--------------------- .text._Z12mat_populatePA10_iS0_S0_ --------------------------
	.section	.text._Z12mat_populatePA10_iS0_S0_,"ax",@progbits
	.align	128
        .global         _Z12mat_populatePA10_iS0_S0_
        .type           _Z12mat_populatePA10_iS0_S0_,@function
        .size           _Z12mat_populatePA10_iS0_S0_,(.L_x_5 - _Z12mat_populatePA10_iS0_S0_)
        .other          _Z12mat_populatePA10_iS0_S0_,@"STO_CUDA_ENTRY STV_DEFAULT"
_Z12mat_populatePA10_iS0_S0_:
.text._Z12mat_populatePA10_iS0_S0_:
[----:B------:R-:W-:Y:S01]  /*0000*/  LDC R1, c[0x0][0x37c] ;  /* 0x0000df00ff017b82 */ /* 0x000fe20000000800 */
[----:B------:R-:W0:Y:S01]  /*0010*/  S2R R11, SR_TID.X ;  /* 0x00000000000b7919 */ /* 0x000e220000002100 */
[----:B------:R-:W0:Y:S02]  /*0020*/  S2R R0, SR_TID.Y ;  /* 0x0000000000007919 */ /* 0x000e240000002200 */
[----:B0-----:R-:W-:-:S04]  /*0030*/  VIMNMX.U32 R2, PT, PT, R11, R0, !PT ;  /* 0x000000000b027248 */ /* 0x001fc80007fe0000 */
[----:B------:R-:W-:-:S13]  /*0040*/  ISETP.GT.U32.AND P0, PT, R2, 0x9, PT ;  /* 0x000000090200780c */ /* 0x000fda0003f04070 */
[----:B------:R-:W-:Y:S05]  /*0050*/  @P0 EXIT ;  /* 0x000000000000094d */ /* 0x000fea0003800000 */
[----:B------:R-:W0:Y:S01]  /*0060*/  LDC.64 R2, c[0x0][0x380] ;  /* 0x0000e000ff027b82 */ /* 0x000e220000000a00 */
[----:B------:R-:W1:Y:S01]  /*0070*/  LDCU.64 UR4, c[0x0][0x358] ;  /* 0x00006b00ff0477ac */ /* 0x000e620008000a00 */
[----:B------:R-:W-:-:S06]  /*0080*/  IADD3 R9, PT, PT, R11, R0, RZ ;  /* 0x000000000b097210 */ /* 0x000fcc0007ffe0ff */
[----:B------:R-:W2:Y:S08]  /*0090*/  LDC.64 R4, c[0x0][0x388] ;  /* 0x0000e200ff047b82 */ /* 0x000eb00000000a00 */
[----:B------:R-:W3:Y:S01]  /*00a0*/  LDC.64 R6, c[0x0][0x390] ;  /* 0x0000e400ff067b82 */ /* 0x000ee20000000a00 */
[----:B0-----:R-:W-:-:S04]  /*00b0*/  IMAD.WIDE.U32 R2, R11, 0x28, R2 ;  /* 0x000000280b027825 */ /* 0x001fc800078e0002 */
[----:B------:R-:W-:-:S04]  /*00c0*/  IMAD.WIDE.U32 R2, R0, 0x4, R2 ;  /* 0x0000000400027825 */ /* 0x000fc800078e0002 */
[C---:B--2---:R-:W-:Y:S01]  /*00d0*/  IMAD.WIDE.U32 R4, R11.reuse, 0x28, R4 ;  /* 0x000000280b047825 */ /* 0x044fe200078e0004 */
[----:B-1----:R-:W-:Y:S03]  /*00e0*/  STG.E desc[UR4][R2.64], R9 ;  /* 0x0000000902007986 */ /* 0x002fe6000c101904 */
[----:B---3--:R-:W-:-:S04]  /*00f0*/  IMAD.WIDE.U32 R6, R11, 0x28, R6 ;  /* 0x000000280b067825 */ /* 0x008fc800078e0006 */
[----:B------:R-:W-:Y:S02]  /*0100*/  IMAD R11, R11, R0, RZ ;  /* 0x000000000b0b7224 */ /* 0x000fe400078e02ff */
[----:B------:R-:W-:-:S04]  /*0110*/  IMAD.WIDE.U32 R4, R0, 0x4, R4 ;  /* 0x0000000400047825 */ /* 0x000fc800078e0004 */
[----:B------:R-:W-:Y:S01]  /*0120*/  IMAD.WIDE.U32 R6, R0, 0x4, R6 ;  /* 0x0000000400067825 */ /* 0x000fe200078e0006 */
[----:B------:R-:W-:Y:S04]  /*0130*/  STG.E desc[UR4][R4.64], R11 ;  /* 0x0000000b04007986 */ /* 0x000fe8000c101904 */
[----:B------:R-:W-:Y:S01]  /*0140*/  STG.E desc[UR4][R6.64], RZ ;  /* 0x000000ff06007986 */ /* 0x000fe2000c101904 */
[----:B------:R-:W-:Y:S05]  /*0150*/  EXIT ;  /* 0x000000000000794d */ /* 0x000fea0003800000 */
.L_x_2:
        /* <DEDUP_REMOVED lines=10> */
.L_x_5:


//--------------------- .nv.shared.reserved.0     --------------------------
	.section	.nv.shared.reserved.0,"aw",@nobits
	.weak		__nv_reservedSMEM_offset_0_alias
	.size		__nv_reservedSMEM_offset_0_alias, 0, 64
	.other		__nv_reservedSMEM_offset_0_alias,@"STO_CUDA_RESERVED_SHARED STV_DEFAULT"
__nv_reservedSMEM_offset_0_alias:
	.zero		0
	.zero		64


//--------------------- .nv.constant0._Z14mat_add_assertPA10_iS0_S0_Pi --------------------------
	.section	.nv.constant0._Z14mat_add_assertPA10_iS0_S0_Pi,"a",@progbits
	.sectionflags	@""
	.align	4
.nv.constant0._Z14mat_add_assertPA10_iS0_S0_Pi:
	.zero		928


//--------------------- .nv.constant0._Z7mat_addPA10_iS0_S0_ --------------------------
	.section	.nv.constant0._Z7mat_addPA10_iS0_S0_,"a",@progbits
	.sectionflags	@""
	.align	4
.nv.constant0._Z7mat_addPA10_iS0_S0_:
	.zero		920


//--------------------- .nv.constant0._Z12mat_populatePA10_iS0_S0_ --------------------------
	.section	.nv.constant0._Z12mat_populatePA10_iS0_S0_,"a",@progbits
	.sectionflags	@""
	.align	4
.nv.constant0._Z12mat_populatePA10_iS0_S0_:
	.zero		920


//--------------------- SYMBOLS --------------------------

	.type		.nv.reservedSmem.offset0,@object
	.size		.nv.reservedSmem.offset0,0x4
